//
// Generated by NVIDIA NVVM Compiler
//
// Compiler Build ID: CL-36424714
// Cuda compilation tools, release 13.0, V13.0.88
// Based on NVVM 20.0.0
//

.version 9.0
.target sm_100
.address_size 64

	// .globl	_Z15GrayScaleKernelPKfPfmmm

.visible .entry _Z15GrayScaleKernelPKfPfmmm(
	.param .u64 .ptr .align 1 _Z15GrayScaleKernelPKfPfmmm_param_0,
	.param .u64 .ptr .align 1 _Z15GrayScaleKernelPKfPfmmm_param_1,
	.param .u64 _Z15GrayScaleKernelPKfPfmmm_param_2,
	.param .u64 _Z15GrayScaleKernelPKfPfmmm_param_3,
	.param .u64 _Z15GrayScaleKernelPKfPfmmm_param_4
)
{
	.reg .pred 	%p<5>;
	.reg .b32 	%r<12>;
	.reg .b32 	%f<5>;
	.reg .b64 	%rd<19>;
	.reg .b64 	%fd<7>;

	ld.param.u64 	%rd1, [_Z15GrayScaleKernelPKfPfmmm_param_0];
	ld.param.u64 	%rd2, [_Z15GrayScaleKernelPKfPfmmm_param_1];
	ld.param.u64 	%rd3, [_Z15GrayScaleKernelPKfPfmmm_param_2];
	ld.param.u64 	%rd4, [_Z15GrayScaleKernelPKfPfmmm_param_3];
	ld.param.u64 	%rd5, [_Z15GrayScaleKernelPKfPfmmm_param_4];
	mov.u32 	%r2, %ctaid.y;
	mov.u32 	%r3, %ntid.y;
	mov.u32 	%r4, %tid.y;
	mad.lo.s32 	%r5, %r2, %r3, %r4;
	mov.u32 	%r6, %ctaid.x;
	mov.u32 	%r7, %ntid.x;
	mov.u32 	%r8, %tid.x;
	mad.lo.s32 	%r9, %r6, %r7, %r8;
	cvt.u32.u64 	%r10, %rd4;
	mad.lo.s32 	%r1, %r5, %r10, %r9;
	cvt.u64.u32 	%rd6, %r5;
	setp.le.u64 	%p1, %rd3, %rd6;
	cvt.s64.s32 	%rd7, %r9;
	setp.le.u64 	%p2, %rd4, %rd7;
	or.pred  	%p3, %p1, %p2;
	@%p3 bra 	$L__BB0_3;
	add.s32 	%r11, %r1, 2;
	cvt.s64.s32 	%rd8, %r11;
	mul.lo.s64 	%rd9, %rd4, %rd3;
	mul.lo.s64 	%rd10, %rd9, %rd5;
	setp.le.u64 	%p4, %rd10, %rd8;
	@%p4 bra 	$L__BB0_3;
	cvt.s64.s32 	%rd11, %r1;
	mul.lo.s64 	%rd12, %rd5, %rd11;
	cvta.to.global.u64 	%rd13, %rd1;
	shl.b64 	%rd14, %rd12, 2;
	add.s64 	%rd15, %rd13, %rd14;
	ld.global.f32 	%f1, [%rd15];
	ld.global.f32 	%f2, [%rd15+4];
	ld.global.f32 	%f3, [%rd15+8];
	cvt.f64.f32 	%fd1, %f1;
	cvt.f64.f32 	%fd2, %f2;
	mul.f64 	%fd3, %fd2, 0d3FE2C8B439581062;
	fma.rn.f64 	%fd4, %fd1, 0d3FD322D0E5604189, %fd3;
	cvt.f64.f32 	%fd5, %f3;
	fma.rn.f64 	%fd6, %fd5, 0d3FBD2F1A9FBE76C9, %fd4;
	cvt.rn.f32.f64 	%f4, %fd6;
	cvta.to.global.u64 	%rd16, %rd2;
	mul.wide.s32 	%rd17, %r1, 4;
	add.s64 	%rd18, %rd16, %rd17;
	st.global.f32 	[%rd18], %f4;
$L__BB0_3:
	ret;

}


// ===== COMPILED SASS (sm_100) =====

	.target	sm_100

	.elftype	@"ET_EXEC"


//--------------------- .note.nv.tkinfo           --------------------------
	.section	.note.nv.tkinfo,"",@"SHT_NOTE"
	.sectionflags	@"SHF_NOTE_NV_TKINFO"
	.tkinfo
        /*0018*/ 	.word	0x00000002
        /*0030*/ 	.string	""
        /*0030*/ 	.string	"ptxas"
        /*0030*/ 	.string	"Cuda compilation tools, release 13.0, V13.0.88"
        /*0030*/ 	.string	"Build cuda_13.0.r13.0/compiler.36424714_0"
        /*0030*/ 	.string	"-arch sm_100 -m 64 "



//--------------------- .note.nv.cuinfo           --------------------------
	.section	.note.nv.cuinfo,"",@"SHT_NOTE"
	.sectionflags	@"SHF_NOTE_NV_CUINFO"
        /*0018*/ 	.short	0x0002
        /*001a*/ 	.short	0x0064
        /*001c*/ 	.short	0x0082
	.zero		2


//--------------------- .nv.info                  --------------------------
	.section	.nv.info,"",@"SHT_CUDA_INFO"
	.align	4


	//----- nvinfo : EIATTR_REGCOUNT
	.align		4
        /*0000*/ 	.byte	0x04, 0x2f
        /*0002*/ 	.short	(.L_1 - .L_0)
	.align		4
.L_0:
        /*0004*/ 	.word	index@(_Z15GrayScaleKernelPKfPfmmm)
        /*0008*/ 	.word	0x00000010


	//----- nvinfo : EIATTR_FRAME_SIZE
	.align		4
.L_1:
        /*000c*/ 	.byte	0x04, 0x11
        /*000e*/ 	.short	(.L_3 - .L_2)
	.align		4
.L_2:
        /*0010*/ 	.word	index@(_Z15GrayScaleKernelPKfPfmmm)
        /*0014*/ 	.word	0x00000000


	//----- nvinfo : EIATTR_MIN_STACK_SIZE
	.align		4
.L_3:
        /*0018*/ 	.byte	0x04, 0x12
        /*001a*/ 	.short	(.L_5 - .L_4)
	.align		4
.L_4:
        /*001c*/ 	.word	index@(_Z15GrayScaleKernelPKfPfmmm)
        /*0020*/ 	.word	0x00000000
.L_5:


//--------------------- .nv.compat                --------------------------
	.section	.nv.compat,"",@"SHT_CUDA_COMPAT_INFO"
	.align	4
        /*0000*/ 	.byte	0x02, 0x09, 0x00, 0x00, 0x02, 0x02, 0x01, 0x00, 0x02, 0x05, 0x05, 0x00, 0x03, 0x07, 0x01, 0x01
        /*0010*/ 	.byte	0x02, 0x03, 0x00, 0x00, 0x02, 0x06, 0x01, 0x00, 0x04, 0x0b, 0x08, 0x00, 0x01, 0x00, 0x00, 0x00
        /*0020*/ 	.byte	0x00, 0x00, 0x00, 0x00


//--------------------- .nv.info._Z15GrayScaleKernelPKfPfmmm --------------------------
	.section	.nv.info._Z15GrayScaleKernelPKfPfmmm,"",@"SHT_CUDA_INFO"
	.sectionflags	@""
	.align	4


	//----- nvinfo : EIATTR_CUDA_API_VERSION
	.align		4
        /*0000*/ 	.byte	0x04, 0x37
        /*0002*/ 	.short	(.L_7 - .L_6)
.L_6:
        /*0004*/ 	.word	0x00000082


	//----- nvinfo : EIATTR_KPARAM_INFO
	.align		4
.L_7:
        /*0008*/ 	.byte	0x04, 0x17
        /*000a*/ 	.short	(.L_9 - .L_8)
.L_8:
        /*000c*/ 	.word	0x00000000
        /*0010*/ 	.short	0x0004
        /*0012*/ 	.short	0x0020
        /*0014*/ 	.byte	0x00, 0xf0, 0x21, 0x00


	//----- nvinfo : EIATTR_KPARAM_INFO
	.align		4
.L_9:
        /*0018*/ 	.byte	0x04, 0x17
        /*001a*/ 	.short	(.L_11 - .L_10)
.L_10:
        /*001c*/ 	.word	0x00000000
        /*0020*/ 	.short	0x0003
        /*0022*/ 	.short	0x0018
        /*0024*/ 	.byte	0x00, 0xf0, 0x21, 0x00


	//----- nvinfo : EIATTR_KPARAM_INFO
	.align		4
.L_11:
        /*0028*/ 	.byte	0x04, 0x17
        /*002a*/ 	.short	(.L_13 - .L_12)
.L_12:
        /*002c*/ 	.word	0x00000000
        /*0030*/ 	.short	0x0002
        /*0032*/ 	.short	0x0010
        /*0034*/ 	.byte	0x00, 0xf0, 0x21, 0x00


	//----- nvinfo : EIATTR_KPARAM_INFO
	.align		4
.L_13:
        /*0038*/ 	.byte	0x04, 0x17
        /*003a*/ 	.short	(.L_15 - .L_14)
.L_14:
        /*003c*/ 	.word	0x00000000
        /*0040*/ 	.short	0x0001
        /*0042*/ 	.short	0x0008
        /*0044*/ 	.byte	0x00, 0xf5, 0x21, 0x00


	//----- nvinfo : EIATTR_KPARAM_INFO
	.align		4
.L_15:
        /*0048*/ 	.byte	0x04, 0x17
        /*004a*/ 	.short	(.L_17 - .L_16)
.L_16:
        /*004c*/ 	.word	0x00000000
        /*0050*/ 	.short	0x0000
        /*0052*/ 	.short	0x0000
        /*0054*/ 	.byte	0x00, 0xf5, 0x21, 0x00


	//----- nvinfo : EIATTR_SPARSE_MMA_MASK
	.align		4
.L_17:
        /*0058*/ 	.byte	0x03, 0x50
        /*005a*/ 	.short	0x0000


	//----- nvinfo : EIATTR_MAXREG_COUNT
	.align		4
        /*005c*/ 	.byte	0x03, 0x1b
        /*005e*/ 	.short	0x00ff


	//----- nvinfo : EIATTR_MERCURY_ISA_VERSION
	.align		4
        /*0060*/ 	.byte	0x03, 0x5f
        /*0062*/ 	.short	0x0101


	//----- nvinfo : EIATTR_VRC_CTA_INIT_COUNT
	.align		4
        /*0064*/ 	.byte	0x02, 0x4a
	.zero		1
	.zero		1


	//----- nvinfo : EIATTR_EXIT_INSTR_OFFSETS
	.align		4
        /*0068*/ 	.byte	0x04, 0x1c
        /*006a*/ 	.short	(.L_19 - .L_18)


	//   ....[0]....
.L_18:
        /*006c*/ 	.word	0x00000100


	//   ....[1]....
        /*0070*/ 	.word	0x000001f0


	//   ....[2]....
        /*0074*/ 	.word	0x000003c0


	//----- nvinfo : EIATTR_CBANK_PARAM_SIZE
	.align		4
.L_19:
        /*0078*/ 	.byte	0x03, 0x19
        /*007a*/ 	.short	0x0028


	//----- nvinfo : EIATTR_PARAM_CBANK
	.align		4
        /*007c*/ 	.byte	0x04, 0x0a
        /*007e*/ 	.short	(.L_21 - .L_20)
	.align		4
.L_20:
        /*0080*/ 	.word	index@(.nv.constant0._Z15GrayScaleKernelPKfPfmmm)
        /*0084*/ 	.short	0x0380
        /*0086*/ 	.short	0x0028


	//----- nvinfo : EIATTR_SW_WAR
	.align		4
.L_21:
        /*0088*/ 	.byte	0x04, 0x36
        /*008a*/ 	.short	(.L_23 - .L_22)
.L_22:
        /*008c*/ 	.word	0x00000008
.L_23:


//--------------------- .nv.callgraph             --------------------------
	.section	.nv.callgraph,"",@"SHT_CUDA_CALLGRAPH"
	.align	4
	.sectionentsize	8
	.align		4
        /*0000*/ 	.word	0x00000000
	.align		4
        /*0004*/ 	.word	0xffffffff
	.align		4
        /*0008*/ 	.word	0x00000000
	.align		4
        /*000c*/ 	.word	0xfffffffe
	.align		4
        /*0010*/ 	.word	0x00000000
	.align		4
        /*0014*/ 	.word	0xfffffffd
	.align		4
        /*0018*/ 	.word	0x00000000
	.align		4
        /*001c*/ 	.word	0xfffffffc


//--------------------- .text._Z15GrayScaleKernelPKfPfmmm --------------------------
	.section	.text._Z15GrayScaleKernelPKfPfmmm,"ax",@progbits
	.align	128
        .global         _Z15GrayScaleKernelPKfPfmmm
        .type           _Z15GrayScaleKernelPKfPfmmm,@function
        .size           _Z15GrayScaleKernelPKfPfmmm,(.L_x_1 - _Z15GrayScaleKernelPKfPfmmm)
        .other          _Z15GrayScaleKernelPKfPfmmm,@"STO_CUDA_ENTRY STV_DEFAULT"
_Z15GrayScaleKernelPKfPfmmm:
.text._Z15GrayScaleKernelPKfPfmmm:
[----:B------:R-:W-:Y:S01]  /*0000*/  LDC R1, c[0x0][0x37c] ;  /* 0x0000df00ff017b82 */ /* 0x000fe20000000800 */
[----:B------:R-:W0:Y:S07]  /*0010*/  S2R R2, SR_TID.X ;  /* 0x0000000000027919 */ /* 0x000e2e0000002100 */
[----:B------:R-:W1:Y:S01]  /*0020*/  LDC R0, c[0x0][0x364] ;  /* 0x0000d900ff007b82 */ /* 0x000e620000000800 */
[----:B------:R-:W2:Y:S01]  /*0030*/  LDCU.128 UR8, c[0x0][0x390] ;  /* 0x00007200ff0877ac */ /* 0x000ea20008000c00 */
[----:B------:R-:W1:Y:S06]  /*0040*/  S2R R5, SR_TID.Y ;  /* 0x0000000000057919 */ /* 0x000e6c0000002200 */
[----:B------:R-:W0:Y:S08]  /*0050*/  S2UR UR5, SR_CTAID.X ;  /* 0x00000000000579c3 */ /* 0x000e300000002500 */
[----:B------:R-:W0:Y:S08]  /*0060*/  LDC R3, c[0x0][0x360] ;  /* 0x0000d800ff037b82 */ /* 0x000e300000000800 */
[----:B------:R-:W1:Y:S01]  /*0070*/  S2UR UR4, SR_CTAID.Y ;  /* 0x00000000000479c3 */ /* 0x000e620000002600 */
[----:B0-----:R-:W-:-:S05]  /*0080*/  IMAD R3, R3, UR5, R2 ;  /* 0x0000000503037c24 */ /* 0x001fca000f8e0202 */
[----:B--2---:R-:W-:Y:S02]  /*0090*/  ISETP.GE.U32.AND P1, PT, R3, UR10, PT ;  /* 0x0000000a03007c0c */ /* 0x004fe4000bf26070 */
[----:B------:R-:W-:Y:S01]  /*00a0*/  SHF.R.S32.HI R2, RZ, 0x1f, R3 ;  /* 0x0000001fff027819 */ /* 0x000fe20000011403 */
[----:B-1----:R-:W-:-:S03]  /*00b0*/  IMAD R0, R0, UR4, R5 ;  /* 0x0000000400007c24 */ /* 0x002fc6000f8e0205 */
[----:B------:R-:W-:Y:S02]  /*00c0*/  ISETP.GE.U32.AND.EX P1, PT, R2, UR11, PT, P1 ;  /* 0x0000000b02007c0c */ /* 0x000fe4000bf26110 */
[C---:B------:R-:W-:Y:S01]  /*00d0*/  ISETP.GE.U32.AND P0, PT, R0.reuse, UR8, PT ;  /* 0x0000000800007c0c */ /* 0x040fe2000bf06070 */
[----:B------:R-:W-:-:S03]  /*00e0*/  IMAD R0, R0, UR10, R3 ;  /* 0x0000000a00007c24 */ /* 0x000fc6000f8e0203 */
[----:B------:R-:W-:-:S13]  /*00f0*/  ISETP.GE.U32.OR.EX P0, PT, RZ, UR9, P1, P0 ;  /* 0x00000009ff007c0c */ /* 0x000fda0008f06500 */
[----:B------:R-:W-:Y:S05]  /*0100*/  @P0 EXIT ;  /* 0x000000000000094d */ /* 0x000fea0003800000 */
[----:B------:R-:W0:Y:S01]  /*0110*/  LDCU.64 UR12, c[0x0][0x3a0] ;  /* 0x00007400ff0c77ac */ /* 0x000e220008000a00 */
[----:B------:R-:W-:Y:S01]  /*0120*/  VIADD R3, R0, 0x2 ;  /* 0x0000000200037836 */ /* 0x000fe20000000000 */
[----:B------:R-:W-:Y:S02]  /*0130*/  UIMAD UR6, UR11, UR8, URZ ;  /* 0x000000080b0672a4 */ /* 0x000fe4000f8e02ff */
[----:B------:R-:W-:Y:S02]  /*0140*/  UIMAD.WIDE.U32 UR4, UR10, UR8, URZ ;  /* 0x000000080a0472a5 */ /* 0x000fe4000f8e00ff */
[----:B------:R-:W-:Y:S01]  /*0150*/  SHF.R.S32.HI R2, RZ, 0x1f, R3 ;  /* 0x0000001fff027819 */ /* 0x000fe20000011403 */
[----:B------:R-:W-:-:S04]  /*0160*/  UIMAD UR6, UR10, UR9, UR6 ;  /* 0x000000090a0672a4 */ /* 0x000fc8000f8e0206 */
[----:B------:R-:W-:-:S04]  /*0170*/  UIADD3 UR5, UPT, UPT, UR5, UR6, URZ ;  /* 0x0000000605057290 */ /* 0x000fc8000fffe0ff */
[----:B0-----:R-:W-:Y:S02]  /*0180*/  UIMAD UR5, UR5, UR12, URZ ;  /* 0x0000000c050572a4 */ /* 0x001fe4000f8e02ff */
[----:B------:R-:W-:Y:S02]  /*0190*/  UIMAD.WIDE.U32 UR6, UR4, UR12, URZ ;  /* 0x0000000c040672a5 */ /* 0x000fe4000f8e00ff */
[----:B------:R-:W-:-:S04]  /*01a0*/  UIMAD UR4, UR4, UR13, UR5 ;  /* 0x0000000d040472a4 */ /* 0x000fc8000f8e0205 */
[----:B------:R-:W-:Y:S01]  /*01b0*/  UIADD3 UR4, UPT, UPT, UR7, UR4, URZ ;  /* 0x0000000407047290 */ /* 0x000fe2000fffe0ff */
[----:B------:R-:W-:-:S05]  /*01c0*/  ISETP.LT.U32.AND P0, PT, R3, UR6, PT ;  /* 0x0000000603007c0c */ /* 0x000fca000bf01070 */
[----:B------:R-:W-:-:S05]  /*01d0*/  IMAD.U32 R3, RZ, RZ, UR4 ;  /* 0x00000004ff037e24 */ /* 0x000fca000f8e00ff */
[----:B------:R-:W-:-:S13]  /*01e0*/  ISETP.GT.U32.AND.EX P0, PT, R3, R2, PT, P0 ;  /* 0x000000020300720c */ /* 0x000fda0003f04100 */
[----:B------:R-:W-:Y:S05]  /*01f0*/  @!P0 EXIT ;  /* 0x000000000000894d */ /* 0x000fea0003800000 */
[----:B------:R-:W0:Y:S01]  /*0200*/  LDCU.64 UR6, c[0x0][0x380] ;  /* 0x00007000ff0677ac */ /* 0x000e220008000a00 */
[----:B------:R-:W-:Y:S01]  /*0210*/  SHF.R.S32.HI R2, RZ, 0x1f, R0 ;  /* 0x0000001fff027819 */ /* 0x000fe20000011400 */
[----:B------:R-:W-:Y:S01]  /*0220*/  IMAD.WIDE.U32 R4, R0, UR12, RZ ;  /* 0x0000000c00047c25 */ /* 0x000fe2000f8e00ff */
[----:B------:R-:W1:Y:S01]  /*0230*/  LDC.64 R10, c[0x0][0x388] ;  /* 0x0000e200ff0a7b82 */ /* 0x000e620000000a00 */
[----:B------:R-:W2:Y:S02]  /*0240*/  LDCU.64 UR4, c[0x0][0x358] ;  /* 0x00006b00ff0477ac */ /* 0x000ea40008000a00 */
[----:B------:R-:W-:-:S04]  /*0250*/  IMAD R3, R2, UR12, RZ ;  /* 0x0000000c02037c24 */ /* 0x000fc8000f8e02ff */
[----:B------:R-:W-:-:S04]  /*0260*/  IMAD R3, R0, UR13, R3 ;  /* 0x0000000d00037c24 */ /* 0x000fc8000f8e0203 */
[----:B------:R-:W-:Y:S01]  /*0270*/  IMAD.IADD R3, R5, 0x1, R3 ;  /* 0x0000000105037824 */ /* 0x000fe200078e0203 */
[----:B0-----:R-:W-:-:S04]  /*0280*/  LEA R2, P0, R4, UR6, 0x2 ;  /* 0x0000000604027c11 */ /* 0x001fc8000f8010ff */
[----:B------:R-:W-:-:S05]  /*0290*/  LEA.HI.X R3, R4, UR7, R3, 0x2, P0 ;  /* 0x0000000704037c11 */ /* 0x000fca00080f1403 */
[----:B--2---:R-:W2:Y:S04]  /*02a0*/  LDG.E R13, desc[UR4][R2.64+0x4] ;  /* 0x00000404020d7981 */ /* 0x004ea8000c1e1900 */
[----:B------:R-:W3:Y:S04]  /*02b0*/  LDG.E R12, desc[UR4][R2.64] ;  /* 0x00000004020c7981 */ /* 0x000ee8000c1e1900 */
[----:B------:R1:W4:Y:S01]  /*02c0*/  LDG.E R8, desc[UR4][R2.64+0x8] ;  /* 0x0000080402087981 */ /* 0x000322000c1e1900 */
[----:B------:R-:W-:Y:S01]  /*02d0*/  UMOV UR6, 0x39581062 ;  /* 0x3958106200067882 */ /* 0x000fe20000000000 */
[----:B------:R-:W-:Y:S01]  /*02e0*/  UMOV UR7, 0x3fe2c8b4 ;  /* 0x3fe2c8b400077882 */ /* 0x000fe20000000000 */
[----:B-1----:R-:W-:Y:S01]  /*02f0*/  IMAD.WIDE R2, R0, 0x4, R10 ;  /* 0x0000000400027825 */ /* 0x002fe200078e020a */
[----:B--2---:R-:W0:Y:S08]  /*0300*/  F2F.F64.F32 R6, R13 ;  /* 0x0000000d00067310 */ /* 0x004e300000201800 */
[----:B---3--:R-:W1:Y:S01]  /*0310*/  F2F.F64.F32 R4, R12 ;  /* 0x0000000c00047310 */ /* 0x008e620000201800 */
[----:B0-----:R-:W-:-:S07]  /*0320*/  DMUL R6, R6, UR6 ;  /* 0x0000000606067c28 */ /* 0x001fce0008000000 */
[----:B----4-:R-:W0:Y:S01]  /*0330*/  F2F.F64.F32 R8, R8 ;  /* 0x0000000800087310 */ /* 0x010e220000201800 */
[----:B------:R-:W-:Y:S01]  /*0340*/  UMOV UR6, 0xe5604189 ;  /* 0xe560418900067882 */ /* 0x000fe20000000000 */
[----:B------:R-:W-:Y:S02]  /*0350*/  UMOV UR7, 0x3fd322d0 ;  /* 0x3fd322d000077882 */ /* 0x000fe40000000000 */
[----:B-1----:R-:W-:Y:S01]  /*0360*/  DFMA R4, R4, UR6, R6 ;  /* 0x0000000604047c2b */ /* 0x002fe20008000006 */
[----:B------:R-:W-:Y:S01]  /*0370*/  UMOV UR6, 0x9fbe76c9 ;  /* 0x9fbe76c900067882 */ /* 0x000fe20000000000 */
[----:B------:R-:W-:-:S06]  /*0380*/  UMOV UR7, 0x3fbd2f1a ;  /* 0x3fbd2f1a00077882 */ /* 0x000fcc0000000000 */
[----:B0-----:R-:W-:-:S10]  /*0390*/  DFMA R4, R8, UR6, R4 ;  /* 0x0000000608047c2b */ /* 0x001fd40008000004 */
[----:B------:R-:W0:Y:S02]  /*03a0*/  F2F.F32.F64 R5, R4 ;  /* 0x0000000400057310 */ /* 0x000e240000301000 */
[----:B0-----:R-:W-:Y:S01]  /*03b0*/  STG.E desc[UR4][R2.64], R5 ;  /* 0x0000000502007986 */ /* 0x001fe2000c101904 */
[----:B------:R-:W-:Y:S05]  /*03c0*/  EXIT ;  /* 0x000000000000794d */ /* 0x000fea0003800000 */
.L_x_0:
[----:B------:R-:W-:-:S00]  /*03d0*/  BRA `(.L_x_0) ;  /* 0xfffffffc00fc7947 */ /* 0x000fc0000383ffff */
[----:B------:R-:W-:-:S00]  /*03e0*/  NOP ;  /* 0x0000000000007918 */ /* 0x000fc00000000000 */
        /* <DEDUP_REMOVED lines=9> */
.L_x_1:


//--------------------- .nv.shared.reserved.0     --------------------------
	.section	.nv.shared.reserved.0,"aw",@nobits
	.weak		__nv_reservedSMEM_offset_0_alias
	.size		__nv_reservedSMEM_offset_0_alias, 0, 64
	.other		__nv_reservedSMEM_offset_0_alias,@"STO_CUDA_RESERVED_SHARED STV_DEFAULT"
__nv_reservedSMEM_offset_0_alias:
	.zero		0
	.zero		64


//--------------------- .nv.constant0._Z15GrayScaleKernelPKfPfmmm --------------------------
	.section	.nv.constant0._Z15GrayScaleKernelPKfPfmmm,"a",@progbits
	.sectionflags	@""
	.align	4
.nv.constant0._Z15GrayScaleKernelPKfPfmmm:
	.zero		936


//--------------------- SYMBOLS --------------------------

	.type		.nv.reservedSmem.offset0,@object
	.size		.nv.reservedSmem.offset0,0x4
